//
// Generated by NVIDIA NVVM Compiler
//
// Compiler Build ID: CL-36424714
// Cuda compilation tools, release 13.0, V13.0.88
// Based on NVVM 20.0.0
//

.version 9.0
.target sm_100
.address_size 64

	// .globl	_Z17helloWorldFromGPUv
.extern .func  (.param .b32 func_retval0) vprintf
(
	.param .b64 vprintf_param_0,
	.param .b64 vprintf_param_1
)
;
.global .align 1 .b8 $str[23] = {72, 101, 108, 108, 111, 32, 87, 111, 114, 108, 100, 32, 102, 114, 111, 109, 32, 71, 80, 85, 33, 10};

.visible .entry _Z17helloWorldFromGPUv()
{
	.reg .b32 	%r<3>;
	.reg .b64 	%rd<3>;

	mov.u64 	%rd1, $str;
	cvta.global.u64 	%rd2, %rd1;
	{ // callseq 0, 0
	.param .b64 param0;
	st.param.b64 	[param0], %rd2;
	.param .b64 param1;
	st.param.b64 	[param1], 0;
	.param .b32 retval0;
	call.uni (retval0), 
	vprintf, 
	(
	param0, 
	param1
	);
	ld.param.b32 	%r1, [retval0];
	} // callseq 0
	ret;

}


// ===== COMPILED SASS (sm_100) =====

	.target	sm_100

	.elftype	@"ET_EXEC"


//--------------------- .note.nv.tkinfo           --------------------------
	.section	.note.nv.tkinfo,"",@"SHT_NOTE"
	.sectionflags	@"SHF_NOTE_NV_TKINFO"
	.tkinfo
        /*0018*/ 	.word	0x00000002
        /*0030*/ 	.string	""
        /*0030*/ 	.string	"ptxas"
        /*0030*/ 	.string	"Cuda compilation tools, release 13.0, V13.0.88"
        /*0030*/ 	.string	"Build cuda_13.0.r13.0/compiler.36424714_0"
        /*0030*/ 	.string	"-arch sm_100 -m 64 "



//--------------------- .note.nv.cuinfo           --------------------------
	.section	.note.nv.cuinfo,"",@"SHT_NOTE"
	.sectionflags	@"SHF_NOTE_NV_CUINFO"
        /*0018*/ 	.short	0x0002
        /*001a*/ 	.short	0x0064
        /*001c*/ 	.short	0x0082
	.zero		2


//--------------------- .nv.info                  --------------------------
	.section	.nv.info,"",@"SHT_CUDA_INFO"
	.align	4


	//----- nvinfo : EIATTR_REGCOUNT
	.align		4
        /*0000*/ 	.byte	0x04, 0x2f
        /*0002*/ 	.short	(.L_2 - .L_1)
	.align		4
.L_1:
        /*0004*/ 	.word	index@(_Z17helloWorldFromGPUv)
        /*0008*/ 	.word	0x00000018


	//----- nvinfo : EIATTR_FRAME_SIZE
	.align		4
.L_2:
        /*000c*/ 	.byte	0x04, 0x11
        /*000e*/ 	.short	(.L_4 - .L_3)
	.align		4
.L_3:
        /*0010*/ 	.word	index@(_Z17helloWorldFromGPUv)
        /*0014*/ 	.word	0x00000000


	//----- nvinfo : EIATTR_MIN_STACK_SIZE
	.align		4
.L_4:
        /*0018*/ 	.byte	0x04, 0x12
        /*001a*/ 	.short	(.L_6 - .L_5)
	.align		4
.L_5:
        /*001c*/ 	.word	index@(_Z17helloWorldFromGPUv)
        /*0020*/ 	.word	0x00000000
.L_6:


//--------------------- .nv.compat                --------------------------
	.section	.nv.compat,"",@"SHT_CUDA_COMPAT_INFO"
	.align	4
        /*0000*/ 	.byte	0x02, 0x09, 0x00, 0x00, 0x02, 0x02, 0x01, 0x00, 0x02, 0x05, 0x05, 0x00, 0x03, 0x07, 0x01, 0x01
        /*0010*/ 	.byte	0x02, 0x03, 0x00, 0x00, 0x02, 0x06, 0x01, 0x00, 0x04, 0x0b, 0x08, 0x00, 0x09, 0x00, 0x00, 0x00
        /*0020*/ 	.byte	0x00, 0x00, 0x00, 0x00


//--------------------- .nv.info._Z17helloWorldFromGPUv --------------------------
	.section	.nv.info._Z17helloWorldFromGPUv,"",@"SHT_CUDA_INFO"
	.sectionflags	@""
	.align	4


	//----- nvinfo : EIATTR_CUDA_API_VERSION
	.align		4
        /*0000*/ 	.byte	0x04, 0x37
        /*0002*/ 	.short	(.L_8 - .L_7)
.L_7:
        /*0004*/ 	.word	0x00000082


	//----- nvinfo : EIATTR_SPARSE_MMA_MASK
	.align		4
.L_8:
        /*0008*/ 	.byte	0x03, 0x50
        /*000a*/ 	.short	0x0000


	//----- nvinfo : EIATTR_MAXREG_COUNT
	.align		4
        /*000c*/ 	.byte	0x03, 0x1b
        /*000e*/ 	.short	0x00ff


	//----- nvinfo : EIATTR_EXTERNS
	.align		4
        /*0010*/ 	.byte	0x04, 0x0f
        /*0012*/ 	.short	(.L_10 - .L_9)


	//   ....[0]....
	.align		4
.L_9:
        /*0014*/ 	.word	index@(vprintf)


	//----- nvinfo : EIATTR_MERCURY_ISA_VERSION
	.align		4
.L_10:
        /*0018*/ 	.byte	0x03, 0x5f
        /*001a*/ 	.short	0x0101


	//----- nvinfo : EIATTR_VRC_CTA_INIT_COUNT
	.align		4
        /*001c*/ 	.byte	0x02, 0x4a
	.zero		1
	.zero		1


	//----- nvinfo : EIATTR_SYSCALL_OFFSETS
	.align		4
        /*0020*/ 	.byte	0x04, 0x46
        /*0022*/ 	.short	(.L_12 - .L_11)


	//   ....[0]....
.L_11:
        /*0024*/ 	.word	0x00000080


	//----- nvinfo : EIATTR_EXIT_INSTR_OFFSETS
	.align		4
.L_12:
        /*0028*/ 	.byte	0x04, 0x1c
        /*002a*/ 	.short	(.L_14 - .L_13)


	//   ....[0]....
.L_13:
        /*002c*/ 	.word	0x00000090


	//----- nvinfo : EIATTR_SW_WAR
	.align		4
.L_14:
        /*0030*/ 	.byte	0x04, 0x36
        /*0032*/ 	.short	(.L_16 - .L_15)
.L_15:
        /*0034*/ 	.word	0x00000008
.L_16:


//--------------------- .nv.callgraph             --------------------------
	.section	.nv.callgraph,"",@"SHT_CUDA_CALLGRAPH"
	.align	4
	.sectionentsize	8
	.align		4
        /*0000*/ 	.word	0x00000000
	.align		4
        /*0004*/ 	.word	0xffffffff
	.align		4
        /*0008*/ 	.word	index@(_Z17helloWorldFromGPUv)
	.align		4
        /*000c*/ 	.word	index@(vprintf)
	.align		4
        /*0010*/ 	.word	0x00000000
	.align		4
        /*0014*/ 	.word	0xfffffffe
	.align		4
        /*0018*/ 	.word	0x00000000
	.align		4
        /*001c*/ 	.word	0xfffffffd
	.align		4
        /*0020*/ 	.word	0x00000000
	.align		4
        /*0024*/ 	.word	0xfffffffc


//--------------------- .nv.constant4             --------------------------
	.section	.nv.constant4,"a",@progbits
	.align	8
	.align		8
.nv.constant4:
        /*0000*/ 	.dword	vprintf
	.align		8
        /*0008*/ 	.dword	$str


//--------------------- .text._Z17helloWorldFromGPUv --------------------------
	.section	.text._Z17helloWorldFromGPUv,"ax",@progbits
	.align	128
        .global         _Z17helloWorldFromGPUv
        .type           _Z17helloWorldFromGPUv,@function
        .size           _Z17helloWorldFromGPUv,(.L_x_2 - _Z17helloWorldFromGPUv)
        .other          _Z17helloWorldFromGPUv,@"STO_CUDA_ENTRY STV_DEFAULT"
_Z17helloWorldFromGPUv:
.text._Z17helloWorldFromGPUv:
[----:B------:R-:W0:Y:S01]  /*0000*/  LDC R1, c[0x0][0x37c] ;  /* 0x0000df00ff017b82 */ /* 0x000e220000000800 */
[----:B------:R-:W-:Y:S01]  /*0010*/  MOV R0, 0x0 ;  /* 0x0000000000007802 */ /* 0x000fe20000000f00 */
[----:B------:R-:W1:Y:S01]  /*0020*/  LDCU.64 UR4, c[0x4][0x8] ;  /* 0x01000100ff0477ac */ /* 0x000e620008000a00 */
[----:B------:R-:W-:-:S05]  /*0030*/  CS2R R6, SRZ ;  /* 0x0000000000067805 */ /* 0x000fca000001ff00 */
[----:B------:R2:W3:Y:S01]  /*0040*/  LDC.64 R2, c[0x4][R0] ;  /* 0x0100000000027b82 */ /* 0x0004e20000000a00 */
[----:B-1----:R-:W-:Y:S02]  /*0050*/  IMAD.U32 R4, RZ, RZ, UR4 ;  /* 0x00000004ff047e24 */ /* 0x002fe4000f8e00ff */
[----:B--2---:R-:W-:-:S07]  /*0060*/  IMAD.U32 R5, RZ, RZ, UR5 ;  /* 0x00000005ff057e24 */ /* 0x004fce000f8e00ff */
[----:B------:R-:W-:-:S07]  /*0070*/  LEPC R20, `(.L_x_0) ;  /* 0x000000001014794e */ /* 0x000fce0000000000 */
[----:B0--3--:R-:W-:Y:S05]  /*0080*/  CALL.ABS.NOINC R2 ;  /* 0x0000000002007343 */ /* 0x009fea0003c00000 */
.L_x_0:
[----:B------:R-:W-:Y:S05]  /*0090*/  EXIT ;  /* 0x000000000000794d */ /* 0x000fea0003800000 */
.L_x_1:
[----:B------:R-:W-:-:S00]  /*00a0*/  BRA `(.L_x_1) ;  /* 0xfffffffc00fc7947 */ /* 0x000fc0000383ffff */
[----:B------:R-:W-:-:S00]  /*00b0*/  NOP ;  /* 0x0000000000007918 */ /* 0x000fc00000000000 */
        /* <DEDUP_REMOVED lines=12> */
.L_x_2:


//--------------------- .nv.global.init           --------------------------
	.section	.nv.global.init,"aw",@progbits
.nv.global.init:
	.type		$str,@object
	.size		$str,(.L_0 - $str)
$str:
        /*0000*/ 	.byte	0x48, 0x65, 0x6c, 0x6c, 0x6f, 0x20, 0x57, 0x6f, 0x72, 0x6c, 0x64, 0x20, 0x66, 0x72, 0x6f, 0x6d
        /*0010*/ 	.byte	0x20, 0x47, 0x50, 0x55, 0x21, 0x0a, 0x00
.L_0:


//--------------------- .nv.shared.reserved.0     --------------------------
	.section	.nv.shared.reserved.0,"aw",@nobits
	.weak		__nv_reservedSMEM_offset_0_alias
	.size		__nv_reservedSMEM_offset_0_alias, 0, 64
	.other		__nv_reservedSMEM_offset_0_alias,@"STO_CUDA_RESERVED_SHARED STV_DEFAULT"
__nv_reservedSMEM_offset_0_alias:
	.zero		0
	.zero		64


//--------------------- .nv.constant0._Z17helloWorldFromGPUv --------------------------
	.section	.nv.constant0._Z17helloWorldFromGPUv,"a",@progbits
	.sectionflags	@""
	.align	4
.nv.constant0._Z17helloWorldFromGPUv:
	.zero		896


//--------------------- SYMBOLS --------------------------

	.type		.nv.reservedSmem.offset0,@object
	.size		.nv.reservedSmem.offset0,0x4
	.type		vprintf,@function
